//
// Generated by NVIDIA NVVM Compiler
//
// Compiler Build ID: CL-36424714
// Cuda compilation tools, release 13.0, V13.0.88
// Based on NVVM 20.0.0
//

.version 9.0
.target sm_100
.address_size 64

	// .globl	_Z11test_kernelPfii

.visible .entry _Z11test_kernelPfii(
	.param .u64 .ptr .align 1 _Z11test_kernelPfii_param_0,
	.param .u32 _Z11test_kernelPfii_param_1,
	.param .u32 _Z11test_kernelPfii_param_2
)
{
	.reg .pred 	%p<6>;
	.reg .b32 	%r<18>;
	.reg .b32 	%f<18>;
	.reg .b64 	%rd<5>;

	ld.param.u64 	%rd2, [_Z11test_kernelPfii_param_0];
	ld.param.u32 	%r9, [_Z11test_kernelPfii_param_1];
	ld.param.u32 	%r8, [_Z11test_kernelPfii_param_2];
	cvta.to.global.u64 	%rd3, %rd2;
	mov.u32 	%r10, %ctaid.x;
	mov.u32 	%r11, %ntid.x;
	mov.u32 	%r12, %tid.x;
	mad.lo.s32 	%r13, %r10, %r11, %r12;
	add.s32 	%r14, %r13, %r9;
	mul.wide.s32 	%rd4, %r14, 4;
	add.s64 	%rd1, %rd3, %rd4;
	ld.global.f32 	%f17, [%rd1];
	setp.lt.s32 	%p1, %r8, 1;
	@%p1 bra 	$L__BB0_7;
	and.b32  	%r1, %r8, 3;
	setp.lt.u32 	%p2, %r8, 4;
	@%p2 bra 	$L__BB0_4;
	and.b32  	%r15, %r8, 2147483644;
	neg.s32 	%r16, %r15;
$L__BB0_3:
	fma.rn.f32 	%f10, %f17, 0f3F8020C5, 0f3A83126F;
	fma.rn.f32 	%f11, %f10, 0f3F8020C5, 0f3A83126F;
	fma.rn.f32 	%f12, %f11, 0f3F8020C5, 0f3A83126F;
	fma.rn.f32 	%f17, %f12, 0f3F8020C5, 0f3A83126F;
	add.s32 	%r16, %r16, 4;
	setp.ne.s32 	%p3, %r16, 0;
	@%p3 bra 	$L__BB0_3;
$L__BB0_4:
	setp.eq.s32 	%p4, %r1, 0;
	@%p4 bra 	$L__BB0_7;
	neg.s32 	%r17, %r1;
$L__BB0_6:
	.pragma "nounroll";
	fma.rn.f32 	%f17, %f17, 0f3F8020C5, 0f3A83126F;
	add.s32 	%r17, %r17, 1;
	setp.ne.s32 	%p5, %r17, 0;
	@%p5 bra 	$L__BB0_6;
$L__BB0_7:
	st.global.f32 	[%rd1], %f17;
	ret;

}


// ===== COMPILED SASS (sm_100) =====

	.target	sm_100

	.elftype	@"ET_EXEC"


//--------------------- .note.nv.tkinfo           --------------------------
	.section	.note.nv.tkinfo,"",@"SHT_NOTE"
	.sectionflags	@"SHF_NOTE_NV_TKINFO"
	.tkinfo
        /*0018*/ 	.word	0x00000002
        /*0030*/ 	.string	""
        /*0030*/ 	.string	"ptxas"
        /*0030*/ 	.string	"Cuda compilation tools, release 13.0, V13.0.88"
        /*0030*/ 	.string	"Build cuda_13.0.r13.0/compiler.36424714_0"
        /*0030*/ 	.string	"-arch sm_100 -m 64 "



//--------------------- .note.nv.cuinfo           --------------------------
	.section	.note.nv.cuinfo,"",@"SHT_NOTE"
	.sectionflags	@"SHF_NOTE_NV_CUINFO"
        /*0018*/ 	.short	0x0002
        /*001a*/ 	.short	0x0064
        /*001c*/ 	.short	0x0082
	.zero		2


//--------------------- .nv.info                  --------------------------
	.section	.nv.info,"",@"SHT_CUDA_INFO"
	.align	4


	//----- nvinfo : EIATTR_REGCOUNT
	.align		4
        /*0000*/ 	.byte	0x04, 0x2f
        /*0002*/ 	.short	(.L_1 - .L_0)
	.align		4
.L_0:
        /*0004*/ 	.word	index@(_Z11test_kernelPfii)
        /*0008*/ 	.word	0x00000008


	//----- nvinfo : EIATTR_FRAME_SIZE
	.align		4
.L_1:
        /*000c*/ 	.byte	0x04, 0x11
        /*000e*/ 	.short	(.L_3 - .L_2)
	.align		4
.L_2:
        /*0010*/ 	.word	index@(_Z11test_kernelPfii)
        /*0014*/ 	.word	0x00000000


	//----- nvinfo : EIATTR_MIN_STACK_SIZE
	.align		4
.L_3:
        /*0018*/ 	.byte	0x04, 0x12
        /*001a*/ 	.short	(.L_5 - .L_4)
	.align		4
.L_4:
        /*001c*/ 	.word	index@(_Z11test_kernelPfii)
        /*0020*/ 	.word	0x00000000
.L_5:


//--------------------- .nv.compat                --------------------------
	.section	.nv.compat,"",@"SHT_CUDA_COMPAT_INFO"
	.align	4
        /*0000*/ 	.byte	0x02, 0x09, 0x00, 0x00, 0x02, 0x02, 0x01, 0x00, 0x02, 0x05, 0x05, 0x00, 0x03, 0x07, 0x01, 0x01
        /*0010*/ 	.byte	0x02, 0x03, 0x00, 0x00, 0x02, 0x06, 0x01, 0x00, 0x04, 0x0b, 0x08, 0x00, 0x09, 0x00, 0x00, 0x00
        /*0020*/ 	.byte	0x00, 0x00, 0x00, 0x00


//--------------------- .nv.info._Z11test_kernelPfii --------------------------
	.section	.nv.info._Z11test_kernelPfii,"",@"SHT_CUDA_INFO"
	.sectionflags	@""
	.align	4


	//----- nvinfo : EIATTR_CUDA_API_VERSION
	.align		4
        /*0000*/ 	.byte	0x04, 0x37
        /*0002*/ 	.short	(.L_7 - .L_6)
.L_6:
        /*0004*/ 	.word	0x00000082


	//----- nvinfo : EIATTR_KPARAM_INFO
	.align		4
.L_7:
        /*0008*/ 	.byte	0x04, 0x17
        /*000a*/ 	.short	(.L_9 - .L_8)
.L_8:
        /*000c*/ 	.word	0x00000000
        /*0010*/ 	.short	0x0002
        /*0012*/ 	.short	0x000c
        /*0014*/ 	.byte	0x00, 0xf0, 0x11, 0x00


	//----- nvinfo : EIATTR_KPARAM_INFO
	.align		4
.L_9:
        /*0018*/ 	.byte	0x04, 0x17
        /*001a*/ 	.short	(.L_11 - .L_10)
.L_10:
        /*001c*/ 	.word	0x00000000
        /*0020*/ 	.short	0x0001
        /*0022*/ 	.short	0x0008
        /*0024*/ 	.byte	0x00, 0xf0, 0x11, 0x00


	//----- nvinfo : EIATTR_KPARAM_INFO
	.align		4
.L_11:
        /*0028*/ 	.byte	0x04, 0x17
        /*002a*/ 	.short	(.L_13 - .L_12)
.L_12:
        /*002c*/ 	.word	0x00000000
        /*0030*/ 	.short	0x0000
        /*0032*/ 	.short	0x0000
        /*0034*/ 	.byte	0x00, 0xf5, 0x21, 0x00


	//----- nvinfo : EIATTR_SPARSE_MMA_MASK
	.align		4
.L_13:
        /*0038*/ 	.byte	0x03, 0x50
        /*003a*/ 	.short	0x0000


	//----- nvinfo : EIATTR_MAXREG_COUNT
	.align		4
        /*003c*/ 	.byte	0x03, 0x1b
        /*003e*/ 	.short	0x00ff


	//----- nvinfo : EIATTR_MERCURY_ISA_VERSION
	.align		4
        /*0040*/ 	.byte	0x03, 0x5f
        /*0042*/ 	.short	0x0101


	//----- nvinfo : EIATTR_VRC_CTA_INIT_COUNT
	.align		4
        /*0044*/ 	.byte	0x02, 0x4a
	.zero		1
	.zero		1


	//----- nvinfo : EIATTR_EXIT_INSTR_OFFSETS
	.align		4
        /*0048*/ 	.byte	0x04, 0x1c
        /*004a*/ 	.short	(.L_15 - .L_14)


	//   ....[0]....
.L_14:
        /*004c*/ 	.word	0x000004e0


	//----- nvinfo : EIATTR_CBANK_PARAM_SIZE
	.align		4
.L_15:
        /*0050*/ 	.byte	0x03, 0x19
        /*0052*/ 	.short	0x0010


	//----- nvinfo : EIATTR_PARAM_CBANK
	.align		4
        /*0054*/ 	.byte	0x04, 0x0a
        /*0056*/ 	.short	(.L_17 - .L_16)
	.align		4
.L_16:
        /*0058*/ 	.word	index@(.nv.constant0._Z11test_kernelPfii)
        /*005c*/ 	.short	0x0380
        /*005e*/ 	.short	0x0010


	//----- nvinfo : EIATTR_SW_WAR
	.align		4
.L_17:
        /*0060*/ 	.byte	0x04, 0x36
        /*0062*/ 	.short	(.L_19 - .L_18)
.L_18:
        /*0064*/ 	.word	0x00000008
.L_19:


//--------------------- .nv.callgraph             --------------------------
	.section	.nv.callgraph,"",@"SHT_CUDA_CALLGRAPH"
	.align	4
	.sectionentsize	8
	.align		4
        /*0000*/ 	.word	0x00000000
	.align		4
        /*0004*/ 	.word	0xffffffff
	.align		4
        /*0008*/ 	.word	0x00000000
	.align		4
        /*000c*/ 	.word	0xfffffffe
	.align		4
        /*0010*/ 	.word	0x00000000
	.align		4
        /*0014*/ 	.word	0xfffffffd
	.align		4
        /*0018*/ 	.word	0x00000000
	.align		4
        /*001c*/ 	.word	0xfffffffc


//--------------------- .text._Z11test_kernelPfii --------------------------
	.section	.text._Z11test_kernelPfii,"ax",@progbits
	.align	128
        .global         _Z11test_kernelPfii
        .type           _Z11test_kernelPfii,@function
        .size           _Z11test_kernelPfii,(.L_x_9 - _Z11test_kernelPfii)
        .other          _Z11test_kernelPfii,@"STO_CUDA_ENTRY STV_DEFAULT"
_Z11test_kernelPfii:
.text._Z11test_kernelPfii:
[----:B------:R-:W-:Y:S01]  /*0000*/  LDC R1, c[0x0][0x37c] ;  /* 0x0000df00ff017b82 */ /* 0x000fe20000000800 */
[----:B------:R-:W0:Y:S07]  /*0010*/  S2R R5, SR_TID.X ;  /* 0x0000000000057919 */ /* 0x000e2e0000002100 */
[----:B------:R-:W0:Y:S01]  /*0020*/  S2UR UR4, SR_CTAID.X ;  /* 0x00000000000479c3 */ /* 0x000e220000002500 */
[----:B------:R-:W1:Y:S01]  /*0030*/  LDCU.64 UR8, c[0x0][0x388] ;  /* 0x00007100ff0877ac */ /* 0x000e620008000a00 */
[----:B------:R-:W2:Y:S06]  /*0040*/  LDCU.64 UR6, c[0x0][0x358] ;  /* 0x00006b00ff0677ac */ /* 0x000eac0008000a00 */
[----:B------:R-:W0:Y:S08]  /*0050*/  LDC R0, c[0x0][0x360] ;  /* 0x0000d800ff007b82 */ /* 0x000e300000000800 */
[----:B------:R-:W3:Y:S01]  /*0060*/  LDC.64 R2, c[0x0][0x380] ;  /* 0x0000e000ff027b82 */ /* 0x000ee20000000a00 */
[----:B0-----:R-:W-:-:S05]  /*0070*/  IMAD R0, R0, UR4, R5 ;  /* 0x0000000400007c24 */ /* 0x001fca000f8e0205 */
[----:B-1----:R-:W-:-:S05]  /*0080*/  IADD3 R5, PT, PT, R0, UR8, RZ ;  /* 0x0000000800057c10 */ /* 0x002fca000fffe0ff */
[----:B---3--:R-:W-:-:S05]  /*0090*/  IMAD.WIDE R2, R5, 0x4, R2 ;  /* 0x0000000405027825 */ /* 0x008fca00078e0202 */
[----:B--2---:R0:W5:Y:S01]  /*00a0*/  LDG.E R5, desc[UR6][R2.64] ;  /* 0x0000000602057981 */ /* 0x004162000c1e1900 */
[----:B------:R-:W-:-:S09]  /*00b0*/  UISETP.GE.AND UP0, UPT, UR9, 0x1, UPT ;  /* 0x000000010900788c */ /* 0x000fd2000bf06270 */
[----:B0-----:R-:W-:Y:S05]  /*00c0*/  BRA.U !UP0, `(.L_x_0) ;  /* 0x0000000508007547 */ /* 0x001fea000b800000 */
[----:B------:R-:W-:Y:S02]  /*00d0*/  UISETP.GE.U32.AND UP0, UPT, UR9, 0x4, UPT ;  /* 0x000000040900788c */ /* 0x000fe4000bf06070 */
[----:B------:R-:W-:-:S07]  /*00e0*/  ULOP3.LUT UR4, UR9, 0x3, URZ, 0xc0, !UPT ;  /* 0x0000000309047892 */ /* 0x000fce000f8ec0ff */
[----:B------:R-:W-:Y:S05]  /*00f0*/  BRA.U !UP0, `(.L_x_1) ;  /* 0x0000000108d47547 */ /* 0x000fea000b800000 */
[----:B------:R-:W-:-:S04]  /*0100*/  ULOP3.LUT UR5, UR9, 0x7ffffffc, URZ, 0xc0, !UPT ;  /* 0x7ffffffc09057892 */ /* 0x000fc8000f8ec0ff */
[----:B------:R-:W-:-:S04]  /*0110*/  UIADD3 UR5, UPT, UPT, -UR5, URZ, URZ ;  /* 0x000000ff05057290 */ /* 0x000fc8000fffe1ff */
[----:B------:R-:W-:-:S09]  /*0120*/  UISETP.GE.AND UP0, UPT, UR5, URZ, UPT ;  /* 0x000000ff0500728c */ /* 0x000fd2000bf06270 */
[----:B------:R-:W-:Y:S05]  /*0130*/  BRA.U UP0, `(.L_x_2) ;  /* 0x0000000100a47547 */ /* 0x000fea000b800000 */
[----:B------:R-:W-:Y:S02]  /*0140*/  UIADD3 UR8, UPT, UPT, -UR5, URZ, URZ ;  /* 0x000000ff05087290 */ /* 0x000fe4000fffe1ff */
[----:B------:R-:W-:Y:S02]  /*0150*/  UPLOP3.LUT UP0, UPT, UPT, UPT, UPT, 0x80, 0x8 ;  /* 0x000000000008789c */ /* 0x000fe40003f0f070 */
[----:B------:R-:W-:-:S09]  /*0160*/  UISETP.GT.AND UP1, UPT, UR8, 0xc, UPT ;  /* 0x0000000c0800788c */ /* 0x000fd2000bf24270 */
[----:B------:R-:W-:Y:S05]  /*0170*/  BRA.U !UP1, `(.L_x_3) ;  /* 0x0000000109547547 */ /* 0x000fea000b800000 */
[----:B------:R-:W-:Y:S01]  /*0180*/  HFMA2 R0, -RZ, RZ, 1.875, 0.00931549072265625 ;  /* 0x3f8020c5ff007431 */ /* 0x000fe200000001ff */
[----:B------:R-:W-:-:S11]  /*0190*/  UPLOP3.LUT UP0, UPT, UPT, UPT, UPT, 0x40, 0x4 ;  /* 0x000000000004789c */ /* 0x000fd60003f0e870 */
.L_x_4:
[----:B-----5:R-:W-:Y:S01]  /*01a0*/  FFMA R5, R5, R0, 0.0010000000474974513054 ;  /* 0x3a83126f05057423 */ /* 0x020fe20000000000 */
[----:B------:R-:W-:-:S03]  /*01b0*/  UIADD3 UR5, UPT, UPT, UR5, 0x10, URZ ;  /* 0x0000001005057890 */ /* 0x000fc6000fffe0ff */
[----:B------:R-:W-:Y:S01]  /*01c0*/  FFMA R5, R5, R0, 0.0010000000474974513054 ;  /* 0x3a83126f05057423 */ /* 0x000fe20000000000 */
[----:B------:R-:W-:-:S03]  /*01d0*/  UISETP.GE.AND UP1, UPT, UR5, -0xc, UPT ;  /* 0xfffffff40500788c */ /* 0x000fc6000bf26270 */
[----:B------:R-:W-:-:S04]  /*01e0*/  FFMA R5, R5, R0, 0.0010000000474974513054 ;  /* 0x3a83126f05057423 */ /* 0x000fc80000000000 */
        /* <DEDUP_REMOVED lines=12> */
[----:B------:R-:W-:Y:S01]  /*02b0*/  FFMA R5, R5, R0, 0.0010000000474974513054 ;  /* 0x3a83126f05057423 */ /* 0x000fe20000000000 */
[----:B------:R-:W-:Y:S06]  /*02c0*/  BRA.U !UP1, `(.L_x_4) ;  /* 0xfffffffd09b47547 */ /* 0x000fec000b83ffff */
.L_x_3:
[----:B------:R-:W-:-:S04]  /*02d0*/  UIADD3 UR8, UPT, UPT, -UR5, URZ, URZ ;  /* 0x000000ff05087290 */ /* 0x000fc8000fffe1ff */
[----:B------:R-:W-:-:S09]  /*02e0*/  UISETP.GT.AND UP1, UPT, UR8, 0x4, UPT ;  /* 0x000000040800788c */ /* 0x000fd2000bf24270 */
[----:B------:R-:W-:Y:S05]  /*02f0*/  BRA.U !UP1, `(.L_x_5) ;  /* 0x00000001092c7547 */ /* 0x000fea000b800000 */
[----:B------:R-:W-:Y:S01]  /*0300*/  MOV R0, 0x3f8020c5 ;  /* 0x3f8020c500007802 */ /* 0x000fe20000000f00 */
[----:B------:R-:W-:Y:S02]  /*0310*/  UPLOP3.LUT UP0, UPT, UPT, UPT, UPT, 0x40, 0x4 ;  /* 0x000000000004789c */ /* 0x000fe40003f0e870 */
[----:B------:R-:W-:Y:S02]  /*0320*/  UIADD3 UR5, UPT, UPT, UR5, 0x8, URZ ;  /* 0x0000000805057890 */ /* 0x000fe4000fffe0ff */
[----:B-----5:R-:W-:-:S04]  /*0330*/  FFMA R5, R5, R0, 0.0010000000474974513054 ;  /* 0x3a83126f05057423 */ /* 0x020fc80000000000 */
[----:B------:R-:W-:-:S04]  /*0340*/  FFMA R5, R5, R0, 0.0010000000474974513054 ;  /* 0x3a83126f05057423 */ /* 0x000fc80000000000 */
[----:B------:R-:W-:-:S04]  /*0350*/  FFMA R5, R5, R0, 0.0010000000474974513054 ;  /* 0x3a83126f05057423 */ /* 0x000fc80000000000 */
[----:B------:R-:W-:-:S04]  /*0360*/  FFMA R5, R5, R0, 0.0010000000474974513054 ;  /* 0x3a83126f05057423 */ /* 0x000fc80000000000 */
[----:B------:R-:W-:-:S04]  /*0370*/  FFMA R5, R5, R0, 0.0010000000474974513054 ;  /* 0x3a83126f05057423 */ /* 0x000fc80000000000 */
[----:B------:R-:W-:-:S04]  /*0380*/  FFMA R5, R5, R0, 0.0010000000474974513054 ;  /* 0x3a83126f05057423 */ /* 0x000fc80000000000 */
[----:B------:R-:W-:-:S04]  /*0390*/  FFMA R5, R5, R0, 0.0010000000474974513054 ;  /* 0x3a83126f05057423 */ /* 0x000fc80000000000 */
[----:B------:R-:W-:-:S07]  /*03a0*/  FFMA R5, R5, R0, 0.0010000000474974513054 ;  /* 0x3a83126f05057423 */ /* 0x000fce0000000000 */
.L_x_5:
[----:B------:R-:W-:-:S09]  /*03b0*/  UISETP.NE.OR UP0, UPT, UR5, URZ, UP0 ;  /* 0x000000ff0500728c */ /* 0x000fd20008705670 */
[----:B------:R-:W-:Y:S05]  /*03c0*/  BRA.U !UP0, `(.L_x_1) ;  /* 0x0000000108207547 */ /* 0x000fea000b800000 */
.L_x_2:
[----:B------:R-:W-:-:S07]  /*03d0*/  HFMA2 R0, -RZ, RZ, 1.875, 0.00931549072265625 ;  /* 0x3f8020c5ff007431 */ /* 0x000fce00000001ff */
.L_x_6:
[----:B------:R-:W-:Y:S01]  /*03e0*/  UIADD3 UR5, UPT, UPT, UR5, 0x4, URZ ;  /* 0x0000000405057890 */ /* 0x000fe2000fffe0ff */
[----:B-----5:R-:W-:-:S03]  /*03f0*/  FFMA R5, R5, R0, 0.0010000000474974513054 ;  /* 0x3a83126f05057423 */ /* 0x020fc60000000000 */
[----:B------:R-:W-:Y:S01]  /*0400*/  UISETP.NE.AND UP0, UPT, UR5, URZ, UPT ;  /* 0x000000ff0500728c */ /* 0x000fe2000bf05270 */
[----:B------:R-:W-:-:S04]  /*0410*/  FFMA R5, R5, R0, 0.0010000000474974513054 ;  /* 0x3a83126f05057423 */ /* 0x000fc80000000000 */
[----:B------:R-:W-:-:S04]  /*0420*/  FFMA R5, R5, R0, 0.0010000000474974513054 ;  /* 0x3a83126f05057423 */ /* 0x000fc80000000000 */
[----:B------:R-:W-:Y:S01]  /*0430*/  FFMA R5, R5, R0, 0.0010000000474974513054 ;  /* 0x3a83126f05057423 */ /* 0x000fe20000000000 */
[----:B------:R-:W-:Y:S06]  /*0440*/  BRA.U UP0, `(.L_x_6) ;  /* 0xfffffffd00e47547 */ /* 0x000fec000b83ffff */
.L_x_1:
[----:B------:R-:W-:-:S09]  /*0450*/  UISETP.NE.AND UP0, UPT, UR4, URZ, UPT ;  /* 0x000000ff0400728c */ /* 0x000fd2000bf05270 */
[----:B------:R-:W-:Y:S05]  /*0460*/  BRA.U !UP0, `(.L_x_0) ;  /* 0x0000000108187547 */ /* 0x000fea000b800000 */
[----:B------:R-:W-:Y:S01]  /*0470*/  MOV R0, 0x3f8020c5 ;  /* 0x3f8020c500007802 */ /* 0x000fe20000000f00 */
[----:B------:R-:W-:-:S12]  /*0480*/  UIADD3 UR4, UPT, UPT, -UR4, URZ, URZ ;  /* 0x000000ff04047290 */ /* 0x000fd8000fffe1ff */
.L_x_7:
[----:B------:R-:W-:Y:S01]  /*0490*/  UIADD3 UR4, UPT, UPT, UR4, 0x1, URZ ;  /* 0x0000000104047890 */ /* 0x000fe2000fffe0ff */
[----:B-----5:R-:W-:-:S03]  /*04a0*/  FFMA R5, R5, R0, 0.0010000000474974513054 ;  /* 0x3a83126f05057423 */ /* 0x020fc60000000000 */
[----:B------:R-:W-:-:S09]  /*04b0*/  UISETP.NE.AND UP0, UPT, UR4, URZ, UPT ;  /* 0x000000ff0400728c */ /* 0x000fd2000bf05270 */
[----:B------:R-:W-:Y:S05]  /*04c0*/  BRA.U UP0, `(.L_x_7) ;  /* 0xfffffffd00f07547 */ /* 0x000fea000b83ffff */
.L_x_0:
[----:B-----5:R-:W-:Y:S01]  /*04d0*/  STG.E desc[UR6][R2.64], R5 ;  /* 0x0000000502007986 */ /* 0x020fe2000c101906 */
[----:B------:R-:W-:Y:S05]  /*04e0*/  EXIT ;  /* 0x000000000000794d */ /* 0x000fea0003800000 */
.L_x_8:
[----:B------:R-:W-:-:S00]  /*04f0*/  BRA `(.L_x_8) ;  /* 0xfffffffc00fc7947 */ /* 0x000fc0000383ffff */
[----:B------:R-:W-:-:S00]  /*0500*/  NOP ;  /* 0x0000000000007918 */ /* 0x000fc00000000000 */
[----:B------:R-:W-:-:S00]  /*0510*/  NOP ;  /* 0x0000000000007918 */ /* 0x000fc00000000000 */
[----:B------:R-:W-:-:S00]  /*0520*/  NOP ;  /* 0x0000000000007918 */ /* 0x000fc00000000000 */
[----:B------:R-:W-:-:S00]  /*0530*/  NOP ;  /* 0x0000000000007918 */ /* 0x000fc00000000000 */
[----:B------:R-:W-:-:S00]  /*0540*/  NOP ;  /* 0x0000000000007918 */ /* 0x000fc00000000000 */
[----:B------:R-:W-:-:S00]  /*0550*/  NOP ;  /* 0x0000000000007918 */ /* 0x000fc00000000000 */
[----:B------:R-:W-:-:S00]  /*0560*/  NOP ;  /* 0x0000000000007918 */ /* 0x000fc00000000000 */
[----:B------:R-:W-:-:S00]  /*0570*/  NOP ;  /* 0x0000000000007918 */ /* 0x000fc00000000000 */
.L_x_9:


//--------------------- .nv.shared.reserved.0     --------------------------
	.section	.nv.shared.reserved.0,"aw",@nobits
	.weak		__nv_reservedSMEM_offset_0_alias
	.size		__nv_reservedSMEM_offset_0_alias, 0, 64
	.other		__nv_reservedSMEM_offset_0_alias,@"STO_CUDA_RESERVED_SHARED STV_DEFAULT"
__nv_reservedSMEM_offset_0_alias:
	.zero		0
	.zero		64


//--------------------- .nv.constant0._Z11test_kernelPfii --------------------------
	.section	.nv.constant0._Z11test_kernelPfii,"a",@progbits
	.sectionflags	@""
	.align	4
.nv.constant0._Z11test_kernelPfii:
	.zero		912


//--------------------- SYMBOLS --------------------------

	.type		.nv.reservedSmem.offset0,@object
	.size		.nv.reservedSmem.offset0,0x4
